	.headerflags	@"EF_CUDA_TEXMODE_UNIFIED EF_CUDA_64BIT_ADDRESS EF_CUDA_ACCELERATORS EF_CUDA_SM90 EF_CUDA_VIRTUAL_SM(EF_CUDA_SM90)"
	.elftype	@"ET_EXEC"


//--------------------- .nv.info                  --------------------------
	.section	.nv.info,"",@"SHT_CUDA_INFO"
	.align	4


	//----- nvinfo : EIATTR_REGCOUNT
	.align		4
        /*0000*/ 	.byte	0x04, 0x2f
        /*0002*/ 	.short	(.L_3 - .L_2)
	.align		4
.L_2:
        /*0004*/ 	.word	index@(triton_poi_fused__native_batch_norm_legit_no_training_cat_relu_34)
        /*0008*/ 	.word	0x0000001a


	//----- nvinfo : EIATTR_MIN_STACK_SIZE
	.align		4
.L_3:
        /*000c*/ 	.byte	0x04, 0x12
        /*000e*/ 	.short	(.L_5 - .L_4)
	.align		4
.L_4:
        /*0010*/ 	.word	index@(triton_poi_fused__native_batch_norm_legit_no_training_cat_relu_34)
        /*0014*/ 	.word	0x00000000


	//----- nvinfo : EIATTR_FRAME_SIZE
	.align		4
.L_5:
        /*0018*/ 	.byte	0x04, 0x11
        /*001a*/ 	.short	(.L_7 - .L_6)
	.align		4
.L_6:
        /*001c*/ 	.word	index@(triton_poi_fused__native_batch_norm_legit_no_training_cat_relu_34)
        /*0020*/ 	.word	0x00000000


	//----- nvinfo : EIATTR_MIN_STACK_SIZE
	.align		4
.L_7:
        /*0024*/ 	.byte	0x04, 0x12
        /*0026*/ 	.short	(.L_9 - .L_8)
	.align		4
.L_8:
        /*0028*/ 	.word	index@(triton_poi_fused__native_batch_norm_legit_no_training_cat_relu_34)
        /*002c*/ 	.word	0x00000000
.L_9:


//--------------------- .nv.info.triton_poi_fused__native_batch_norm_legit_no_training_cat_relu_34 --------------------------
	.section	.nv.info.triton_poi_fused__native_batch_norm_legit_no_training_cat_relu_34,"",@"SHT_CUDA_INFO"
	.sectionflags	@""
	.align	4


	//----- nvinfo : EIATTR_CUDA_API_VERSION
	.align		4
        /*0000*/ 	.byte	0x04, 0x37
        /*0002*/ 	.short	(.L_11 - .L_10)
.L_10:
        /*0004*/ 	.word	0x0000007c


	//----- nvinfo : EIATTR_KPARAM_INFO
	.align		4
.L_11:
        /*0008*/ 	.byte	0x04, 0x17
        /*000a*/ 	.short	(.L_13 - .L_12)
.L_12:
        /*000c*/ 	.word	0x00000000
        /*0010*/ 	.short	0x000b
        /*0012*/ 	.short	0x0058
        /*0014*/ 	.byte	0x00, 0xf0, 0x11, 0x00


	//----- nvinfo : EIATTR_KPARAM_INFO
	.align		4
.L_13:
        /*0018*/ 	.byte	0x04, 0x17
        /*001a*/ 	.short	(.L_15 - .L_14)
.L_14:
        /*001c*/ 	.word	0x00000000
        /*0020*/ 	.short	0x000a
        /*0022*/ 	.short	0x0050
        /*0024*/ 	.byte	0x00, 0xf4, 0x21, 0x00


	//----- nvinfo : EIATTR_KPARAM_INFO
	.align		4
.L_15:
        /*0028*/ 	.byte	0x04, 0x17
        /*002a*/ 	.short	(.L_17 - .L_16)
.L_16:
        /*002c*/ 	.word	0x00000000
        /*0030*/ 	.short	0x0009
        /*0032*/ 	.short	0x0048
        /*0034*/ 	.byte	0x00, 0xf4, 0x21, 0x00


	//----- nvinfo : EIATTR_KPARAM_INFO
	.align		4
.L_17:
        /*0038*/ 	.byte	0x04, 0x17
        /*003a*/ 	.short	(.L_19 - .L_18)
.L_18:
        /*003c*/ 	.word	0x00000000
        /*0040*/ 	.short	0x0008
        /*0042*/ 	.short	0x0040
        /*0044*/ 	.byte	0x00, 0xf4, 0x21, 0x00


	//----- nvinfo : EIATTR_KPARAM_INFO
	.align		4
.L_19:
        /*0048*/ 	.byte	0x04, 0x17
        /*004a*/ 	.short	(.L_21 - .L_20)
.L_20:
        /*004c*/ 	.word	0x00000000
        /*0050*/ 	.short	0x0007
        /*0052*/ 	.short	0x0038
        /*0054*/ 	.byte	0x00, 0xf4, 0x21, 0x00


	//----- nvinfo : EIATTR_KPARAM_INFO
	.align		4
.L_21:
        /*0058*/ 	.byte	0x04, 0x17
        /*005a*/ 	.short	(.L_23 - .L_22)
.L_22:
        /*005c*/ 	.word	0x00000000
        /*0060*/ 	.short	0x0006
        /*0062*/ 	.short	0x0030
        /*0064*/ 	.byte	0x00, 0xf4, 0x21, 0x00


	//----- nvinfo : EIATTR_KPARAM_INFO
	.align		4
.L_23:
        /*0068*/ 	.byte	0x04, 0x17
        /*006a*/ 	.short	(.L_25 - .L_24)
.L_24:
        /*006c*/ 	.word	0x00000000
        /*0070*/ 	.short	0x0005
        /*0072*/ 	.short	0x0028
        /*0074*/ 	.byte	0x00, 0xf4, 0x21, 0x00


	//----- nvinfo : EIATTR_KPARAM_INFO
	.align		4
.L_25:
        /*0078*/ 	.byte	0x04, 0x17
        /*007a*/ 	.short	(.L_27 - .L_26)
.L_26:
        /*007c*/ 	.word	0x00000000
        /*0080*/ 	.short	0x0004
        /*0082*/ 	.short	0x0020
        /*0084*/ 	.byte	0x00, 0xf4, 0x21, 0x00


	//----- nvinfo : EIATTR_KPARAM_INFO
	.align		4
.L_27:
        /*0088*/ 	.byte	0x04, 0x17
        /*008a*/ 	.short	(.L_29 - .L_28)
.L_28:
        /*008c*/ 	.word	0x00000000
        /*0090*/ 	.short	0x0003
        /*0092*/ 	.short	0x0018
        /*0094*/ 	.byte	0x00, 0xf4, 0x21, 0x00


	//----- nvinfo : EIATTR_KPARAM_INFO
	.align		4
.L_29:
        /*0098*/ 	.byte	0x04, 0x17
        /*009a*/ 	.short	(.L_31 - .L_30)
.L_30:
        /*009c*/ 	.word	0x00000000
        /*00a0*/ 	.short	0x0002
        /*00a2*/ 	.short	0x0010
        /*00a4*/ 	.byte	0x00, 0xf4, 0x21, 0x00


	//----- nvinfo : EIATTR_KPARAM_INFO
	.align		4
.L_31:
        /*00a8*/ 	.byte	0x04, 0x17
        /*00aa*/ 	.short	(.L_33 - .L_32)
.L_32:
        /*00ac*/ 	.word	0x00000000
        /*00b0*/ 	.short	0x0001
        /*00b2*/ 	.short	0x0008
        /*00b4*/ 	.byte	0x00, 0xf4, 0x21, 0x00


	//----- nvinfo : EIATTR_KPARAM_INFO
	.align		4
.L_33:
        /*00b8*/ 	.byte	0x04, 0x17
        /*00ba*/ 	.short	(.L_35 - .L_34)
.L_34:
        /*00bc*/ 	.word	0x00000000
        /*00c0*/ 	.short	0x0000
        /*00c2*/ 	.short	0x0000
        /*00c4*/ 	.byte	0x00, 0xf4, 0x21, 0x00


	//----- nvinfo : EIATTR_SPARSE_MMA_MASK
	.align		4
.L_35:
        /*00c8*/ 	.byte	0x03, 0x50
        /*00ca*/ 	.short	0x0000


	//----- nvinfo : EIATTR_MAXREG_COUNT
	.align		4
        /*00cc*/ 	.byte	0x03, 0x1b
        /*00ce*/ 	.short	0x00ff


	//----- nvinfo : EIATTR_EXIT_INSTR_OFFSETS
	.align		4
        /*00d0*/ 	.byte	0x04, 0x1c
        /*00d2*/ 	.short	(.L_37 - .L_36)


	//   ....[0]....
.L_36:
        /*00d4*/ 	.word	0x00000610


	//----- nvinfo : EIATTR_REQNTID
	.align		4
.L_37:
        /*00d8*/ 	.byte	0x04, 0x10
        /*00da*/ 	.short	(.L_39 - .L_38)
.L_38:
        /*00dc*/ 	.word	0x00000080
        /*00e0*/ 	.word	0x00000001
        /*00e4*/ 	.word	0x00000001


	//----- nvinfo : EIATTR_CBANK_PARAM_SIZE
	.align		4
.L_39:
        /*00e8*/ 	.byte	0x03, 0x19
        /*00ea*/ 	.short	0x005c


	//----- nvinfo : EIATTR_PARAM_CBANK
	.align		4
        /*00ec*/ 	.byte	0x04, 0x0a
        /*00ee*/ 	.short	(.L_41 - .L_40)
	.align		4
.L_40:
        /*00f0*/ 	.word	index@(.nv.constant0.triton_poi_fused__native_batch_norm_legit_no_training_cat_relu_34)
        /*00f4*/ 	.short	0x0210
        /*00f6*/ 	.short	0x005c


	//----- nvinfo : EIATTR_SW_WAR
	.align		4
.L_41:
        /*00f8*/ 	.byte	0x04, 0x36
        /*00fa*/ 	.short	(.L_43 - .L_42)
.L_42:
        /*00fc*/ 	.word	0x00000008
.L_43:


//--------------------- .nv.callgraph             --------------------------
	.section	.nv.callgraph,"",@"SHT_CUDA_CALLGRAPH"
	.align	4
	.sectionentsize	8
	.align		4
        /*0000*/ 	.word	0x00000000
	.align		4
        /*0004*/ 	.word	0xffffffff
	.align		4
        /*0008*/ 	.word	0x00000000
	.align		4
        /*000c*/ 	.word	0xfffffffe
	.align		4
        /*0010*/ 	.word	0x00000000
	.align		4
        /*0014*/ 	.word	0xfffffffd
	.align		4
        /*0018*/ 	.word	0x00000000
	.align		4
        /*001c*/ 	.word	0xfffffffc


//--------------------- .nv.constant4             --------------------------
	.section	.nv.constant4,"a",@progbits
	.align	8
	.align		8
.nv.constant4:
        /*0000*/ 	.dword	_$_str
	.align		8
        /*0008*/ 	.dword	_$_str_$_2


//--------------------- .text.triton_poi_fused__native_batch_norm_legit_no_training_cat_relu_34 --------------------------
	.section	.text.triton_poi_fused__native_batch_norm_legit_no_training_cat_relu_34,"ax",@progbits
	.align	128
        .global         triton_poi_fused__native_batch_norm_legit_no_training_cat_relu_34
        .type           triton_poi_fused__native_batch_norm_legit_no_training_cat_relu_34,@function
        .size           triton_poi_fused__native_batch_norm_legit_no_training_cat_relu_34,(.L_x_1 - triton_poi_fused__native_batch_norm_legit_no_training_cat_relu_34)
        .other          triton_poi_fused__native_batch_norm_legit_no_training_cat_relu_34,@"STO_CUDA_ENTRY STV_DEFAULT"
triton_poi_fused__native_batch_norm_legit_no_training_cat_relu_34:
.text.triton_poi_fused__native_batch_norm_legit_no_training_cat_relu_34:
[----:B------:R-:W-:Y:S01]  /*0000*/  LDC R1, c[0x0][0x28] ;  /* 0x00000a00ff017b82 */ /* 0x000fe20000000800 */
[----:B------:R-:W1:Y:S01]  /*0010*/  S2R R0, SR_TID.X ;  /* 0x0000000000007919 */ /* 0x000e620000002100 */
[----:B------:R-:W-:Y:S01]  /*0020*/  ULDC.64 UR4, c[0x0][0x208] ;  /* 0x0000820000047ab9 */ /* 0x000fe20000000a00 */
[----:B------:R-:W-:Y:S01]  /*0030*/  ULDC.64 UR6, c[0x0][0x218] ;  /* 0x0000860000067ab9 */ /* 0x000fe20000000a00 */
[----:B------:R-:W-:Y:S01]  /*0040*/  ULDC.64 UR8, c[0x0][0x230] ;  /* 0x00008c0000087ab9 */ /* 0x000fe20000000a00 */
[----:B------:R-:W2:Y:S01]  /*0050*/  S2R R3, SR_CTAID.X ;  /* 0x0000000000037919 */ /* 0x000ea20000002500 */
[----:B-1----:R-:W-:-:S05]  /*0060*/  LOP3.LUT R0, R0, 0x7f, RZ, 0xc0, !PT ;  /* 0x0000007f00007812 */ /* 0x002fca00078ec0ff */
[----:B--2---:R-:W-:-:S04]  /*0070*/  IMAD R0, R3, 0x80, R0 ;  /* 0x0000008003007824 */ /* 0x004fc800078e0200 */
[----:B------:R-:W-:Y:S01]  /*0080*/  IMAD.HI R8, R0, 0x2aaaaaab, RZ ;  /* 0x2aaaaaab00087827 */ /* 0x000fe200078e02ff */
[----:B------:R-:W-:-:S04]  /*0090*/  SHF.R.S32.HI R3, RZ, 0x1f, R0 ;  /* 0x0000001fff037819 */ /* 0x000fc80000011400 */
[----:B------:R-:W-:Y:S02]  /*00a0*/  LEA.HI R4, R3, R0, RZ, 0x4 ;  /* 0x0000000003047211 */ /* 0x000fe400078f20ff */
[----:B------:R-:W1:Y:S01]  /*00b0*/  LDC.64 R2, c[0x0][0x240] ;  /* 0x00009000ff027b82 */ /* 0x000e620000000a00 */
[----:B------:R-:W-:Y:S02]  /*00c0*/  SHF.R.U32.HI R9, RZ, 0x1f, R8 ;  /* 0x0000001fff097819 */ /* 0x000fe40000011608 */
[----:B------:R-:W-:Y:S02]  /*00d0*/  SHF.R.S32.HI R7, RZ, 0x4, R4 ;  /* 0x00000004ff077819 */ /* 0x000fe40000011404 */
[----:B------:R-:W-:-:S03]  /*00e0*/  LEA.HI.SX32 R9, R8, R9, 0x16 ;  /* 0x0000000908097211 */ /* 0x000fc600078fb2ff */
[----:B------:R-:W-:-:S05]  /*00f0*/  IMAD.HI R5, R7, 0x2aaaaaab, RZ ;  /* 0x2aaaaaab07057827 */ /* 0x000fca00078e02ff */
[----:B------:R-:W-:-:S04]  /*0100*/  SHF.R.U32.HI R6, RZ, 0x1f, R5 ;  /* 0x0000001fff067819 */ /* 0x000fc80000011605 */
[----:B------:R-:W-:Y:S02]  /*0110*/  LEA.HI R6, R5, R6, RZ, 0x1a ;  /* 0x0000000605067211 */ /* 0x000fe400078fd0ff */
[----:B------:R-:W-:-:S03]  /*0120*/  LOP3.LUT R5, R4, 0xfffffff0, RZ, 0xc0, !PT ;  /* 0xfffffff004057812 */ /* 0x000fc600078ec0ff */
[----:B------:R-:W-:Y:S02]  /*0130*/  IMAD R7, R6, -0x180, R7 ;  /* 0xfffffe8006077824 */ /* 0x000fe400078e0207 */
[----:B------:R-:W-:Y:S02]  /*0140*/  IMAD.IADD R5, R0, 0x1, -R5 ;  /* 0x0000000100057824 */ /* 0x000fe400078e0a05 */
[----:B-1----:R-:W-:-:S04]  /*0150*/  IMAD.WIDE R2, R7, 0x4, R2 ;  /* 0x0000000407027825 */ /* 0x002fc800078e0202 */
[----:B------:R-:W-:Y:S01]  /*0160*/  IMAD R5, R9, 0x200, R5 ;  /* 0x0000020009057824 */ /* 0x000fe200078e0205 */
[----:B------:R1:W2:Y:S01]  /*0170*/  LDG.E.EL R6, desc[UR4][R2.64] ;  /* 0x0000000402067981 */ /* 0x0002a2000c2e1900 */
[----:B------:R-:W-:-:S03]  /*0180*/  IMAD.SHL.U32 R4, R7, 0x10, RZ ;  /* 0x0000001007047824 */ /* 0x000fc600078e00ff */
[----:B------:R-:W-:Y:S02]  /*0190*/  SHF.R.S32.HI R13, RZ, 0x1f, R5 ;  /* 0x0000001fff0d7819 */ /* 0x000fe40000011405 */
[----:B------:R-:W-:-:S04]  /*01a0*/  IADD3 R5, P0, R4, R5, RZ ;  /* 0x0000000504057210 */ /* 0x000fc80007f1e0ff */
[----:B------:R-:W-:Y:S01]  /*01b0*/  LEA.HI.X.SX32 R14, R4, R13, 0x1, P0 ;  /* 0x0000000d040e7211 */ /* 0x000fe200000f0eff */
[C---:B------:R-:W-:Y:S01]  /*01c0*/  IMAD.SHL.U32 R18, R5.reuse, 0x4, RZ ;  /* 0x0000000405127824 */ /* 0x040fe200078e00ff */
[----:B------:R-:W3:Y:S02]  /*01d0*/  LDC.64 R12, c[0x0][0x210] ;  /* 0x00008400ff0c7b82 */ /* 0x000ee40000000a00 */
[----:B------:R-:W-:Y:S02]  /*01e0*/  SHF.L.U64.HI R14, R5, 0x2, R14 ;  /* 0x00000002050e7819 */ /* 0x000fe4000001020e */
[----:B------:R-:W-:Y:S02]  /*01f0*/  IADD3 R4, P1, R18, UR6, RZ ;  /* 0x0000000612047c10 */ /* 0x000fe4000ff3e0ff */
[----:B------:R-:W-:Y:S02]  /*0200*/  LOP3.LUT R11, R7, 0xffffffe0, RZ, 0xc0, !PT ;  /* 0xffffffe0070b7812 */ /* 0x000fe400078ec0ff */
[----:B------:R-:W-:Y:S01]  /*0210*/  IADD3.X R5, R14, UR7, RZ, P1, !PT ;  /* 0x000000070e057c10 */ /* 0x000fe20008ffe4ff */
[----:B------:R-:W-:Y:S01]  /*0220*/  ULDC.64 UR6, c[0x0][0x228] ;  /* 0x00008a0000067ab9 */ /* 0x000fe20000000a00 */
[----:B------:R-:W-:Y:S01]  /*0230*/  IMAD R8, R9, -0x1800, R0 ;  /* 0xffffe80009087824 */ /* 0x000fe200078e0200 */
[----:B------:R-:W-:Y:S01]  /*0240*/  ISETP.NE.AND P0, PT, R11, 0x100, PT ;  /* 0x000001000b00780c */ /* 0x000fe20003f05270 */
[----:B------:R-:W-:Y:S01]  /*0250*/  IMAD.MOV.U32 R10, RZ, RZ, RZ ;  /* 0x000000ffff0a7224 */ /* 0x000fe200078e00ff */
[----:B------:R-:W-:Y:S01]  /*0260*/  IADD3 R20, P2, R18, UR6, RZ ;  /* 0x0000000612147c10 */ /* 0x000fe2000ff5e0ff */
[----:B------:R-:W-:Y:S01]  /*0270*/  IMAD R23, R9, 0x1000, R8 ;  /* 0x0000100009177824 */ /* 0x000fe200078e0208 */
[----:B------:R-:W-:Y:S01]  /*0280*/  ISETP.NE.AND P1, PT, R11, 0x140, PT ;  /* 0x000001400b00780c */ /* 0x000fe20003f25270 */
[----:B------:R-:W4:Y:S01]  /*0290*/  LDC.64 R8, c[0x0][0x238] ;  /* 0x00008e00ff087b82 */ /* 0x000f220000000a00 */
[----:B------:R-:W-:Y:S01]  /*02a0*/  IADD3.X R21, R14, UR7, RZ, P2, !PT ;  /* 0x000000070e157c10 */ /* 0x000fe200097fe4ff */
[----:B------:R-:W-:-:S02]  /*02b0*/  ULDC.64 UR6, c[0x0][0x220] ;  /* 0x0000880000067ab9 */ /* 0x000fc40000000a00 */
[----:B------:R-:W-:Y:S02]  /*02c0*/  IADD3 R16, P4, R18, UR6, RZ ;  /* 0x0000000612107c10 */ /* 0x000fe4000ff9e0ff */
[----:B------:R-:W-:Y:S02]  /*02d0*/  IADD3 R18, P5, R18, UR8, RZ ;  /* 0x0000000812127c10 */ /* 0x000fe4000ffbe0ff */
[----:B------:R-:W-:Y:S01]  /*02e0*/  ISETP.NE.AND P3, PT, R11, 0x120, PT ;  /* 0x000001200b00780c */ /* 0x000fe20003f65270 */
[----:B------:R5:W2:Y:S01]  /*02f0*/  @!P0 LDG.E R10, desc[UR4][R4.64+-0x4000] ;  /* 0xffc00004040a8981 */ /* 0x000aa2000c1e1900 */
[C---:B------:R-:W-:Y:S01]  /*0300*/  ISETP.GT.AND P2, PT, R7.reuse, 0x15f, PT ;  /* 0x0000015f0700780c */ /* 0x040fe20003f44270 */
[----:B------:R-:W-:Y:S01]  /*0310*/  IMAD.MOV.U32 R11, RZ, RZ, RZ ;  /* 0x000000ffff0b7224 */ /* 0x000fe200078e00ff */
[----:B------:R-:W-:Y:S01]  /*0320*/  IADD3.X R19, R14, UR9, RZ, P5, !PT ;  /* 0x000000090e137c10 */ /* 0x000fe2000affe4ff */
[----:B-1----:R-:W1:Y:S01]  /*0330*/  LDC.64 R2, c[0x0][0x250] ;  /* 0x00009400ff027b82 */ /* 0x002e620000000a00 */
[----:B------:R-:W-:-:S02]  /*0340*/  ISETP.GE.AND P5, PT, R7, 0x100, PT ;  /* 0x000001000700780c */ /* 0x000fc40003fa6270 */
[----:B------:R-:W-:Y:S02]  /*0350*/  IADD3.X R17, R14, UR7, RZ, P4, !PT ;  /* 0x000000070e117c10 */ /* 0x000fe4000a7fe4ff */
[----:B------:R-:W-:Y:S01]  /*0360*/  CS2R R14, SRZ ;  /* 0x00000000000e7805 */ /* 0x000fe2000001ff00 */
[----:B------:R3:W2:Y:S02]  /*0370*/  @!P1 LDG.E R11, desc[UR4][R20.64+-0x5000] ;  /* 0xffb00004140b9981 */ /* 0x0006a4000c1e1900 */
[----:B-----5:R-:W5:Y:S03]  /*0380*/  LDC.64 R4, c[0x0][0x248] ;  /* 0x00009200ff047b82 */ /* 0x020f660000000a00 */
[----:B------:R-:W2:Y:S04]  /*0390*/  @P2 LDG.E R15, desc[UR4][R18.64+-0x5800] ;  /* 0xffa80004120f2981 */ /* 0x000ea8000c1e1900 */
[----:B------:R-:W2:Y:S01]  /*03a0*/  @!P3 LDG.E R14, desc[UR4][R16.64+-0x4800] ;  /* 0xffb80004100eb981 */ /* 0x000ea2000c1e1900 */
[----:B---3--:R-:W-:-:S04]  /*03b0*/  IMAD.WIDE R20, R23, 0x4, R12 ;  /* 0x0000000417147825 */ /* 0x008fc800078e020c */
[----:B------:R-:W-:Y:S02]  /*03c0*/  IMAD.MOV.U32 R12, RZ, RZ, RZ ;  /* 0x000000ffff0c7224 */ /* 0x000fe400078e00ff */
[----:B----4-:R-:W-:-:S04]  /*03d0*/  IMAD.WIDE R8, R7, 0x4, R8 ;  /* 0x0000000407087825 */ /* 0x010fc800078e0208 */
[----:B------:R-:W3:Y:S01]  /*03e0*/  @!P5 LDG.E R12, desc[UR4][R20.64] ;  /* 0x00000004140cd981 */ /* 0x000ee2000c1e1900 */
[----:B-1----:R-:W-:-:S03]  /*03f0*/  IMAD.WIDE R2, R7, 0x4, R2 ;  /* 0x0000000407027825 */ /* 0x002fc600078e0202 */
[----:B------:R-:W4:Y:S01]  /*0400*/  LDG.E.EL R8, desc[UR4][R8.64] ;  /* 0x0000000408087981 */ /* 0x000f22000c2e1900 */
[----:B-----5:R-:W-:-:S03]  /*0410*/  IMAD.WIDE R4, R7, 0x4, R4 ;  /* 0x0000000407047825 */ /* 0x020fc600078e0204 */
[----:B------:R1:W5:Y:S04]  /*0420*/  LDG.E.EL R22, desc[UR4][R2.64] ;  /* 0x0000000402167981 */ /* 0x000368000c2e1900 */
[----:B------:R1:W5:Y:S02]  /*0430*/  LDG.E.EL R7, desc[UR4][R4.64] ;  /* 0x0000000404077981 */ /* 0x000364000c2e1900 */
[----:B-1----:R-:W-:Y:S01]  /*0440*/  IMAD.MOV.U32 R2, RZ, RZ, 0x3e800000 ;  /* 0x3e800000ff027424 */ /* 0x002fe200078e00ff */
[----:B0-----:R-:W0:Y:S02]  /*0450*/  LDC.64 R4, c[0x0][0x258] ;  /* 0x00009600ff047b82 */ /* 0x001e240000000a00 */
[----:B0-----:R-:W-:-:S04]  /*0460*/  IMAD.WIDE R4, R0, 0x4, R4 ;  /* 0x0000000400047825 */ /* 0x001fc800078e0204 */
[----:B--2---:R-:W-:-:S04]  /*0470*/  FADD R6, R6, 9.9999997473787516356e-06 ;  /* 0x3727c5ac06067421 */ /* 0x004fc80000000000 */
[----:B------:R-:W0:Y:S02]  /*0480*/  MUFU.SQRT R13, R6 ;  /* 0x00000006000d7308 */ /* 0x000e240000002000 */
[C---:B0-----:R-:W-:Y:S02]  /*0490*/  FSETP.GT.AND P4, PT, R13.reuse, 8.50705917302346158658e+37, PT ;  /* 0x7e8000000d00780b */ /* 0x041fe40003f84000 */
[----:B------:R-:W-:-:S11]  /*04a0*/  FSETP.GEU.AND P6, PT, R13, 1.175494350822287508e-38, PT ;  /* 0x008000000d00780b */ /* 0x000fd60003fce000 */
[----:B------:R-:W-:-:S04]  /*04b0*/  @P4 FMUL R13, R13, 0.25 ;  /* 0x3e8000000d0d4820 */ /* 0x000fc80000400000 */
[----:B------:R-:W-:Y:S01]  /*04c0*/  @!P6 FMUL R13, R13, 16777216 ;  /* 0x4b8000000d0de820 */ /* 0x000fe20000400000 */
[----:B------:R-:W-:-:S05]  /*04d0*/  SEL R10, R10, RZ, !P0 ;  /* 0x000000ff0a0a7207 */ /* 0x000fca0004000000 */
[----:B------:R-:W0:Y:S01]  /*04e0*/  MUFU.RCP R13, R13 ;  /* 0x0000000d000d7308 */ /* 0x000e220000001000 */
[----:B------:R-:W-:Y:S02]  /*04f0*/  SEL R11, R11, RZ, !P1 ;  /* 0x000000ff0b0b7207 */ /* 0x000fe40004800000 */
[----:B------:R-:W-:Y:S02]  /*0500*/  @P1 SEL R11, R15, RZ, P2 ;  /* 0x000000ff0f0b1207 */ /* 0x000fe40001000000 */
[----:B------:R-:W-:Y:S02]  /*0510*/  SEL R14, R14, RZ, !P3 ;  /* 0x000000ff0e0e7207 */ /* 0x000fe40005800000 */
[----:B------:R-:W-:Y:S02]  /*0520*/  FSEL R6, R2, 1, P4 ;  /* 0x3f80000002067808 */ /* 0x000fe40002000000 */
[----:B------:R-:W-:Y:S01]  /*0530*/  @P0 SEL R10, R14, R11, !P3 ;  /* 0x0000000b0e0a0207 */ /* 0x000fe20005800000 */
[----:B------:R-:W1:Y:S01]  /*0540*/  LDC.64 R2, c[0x0][0x260] ;  /* 0x00009800ff027b82 */ /* 0x000e620000000a00 */
[----:B---3--:R-:W-:Y:S01]  /*0550*/  SEL R9, R12, RZ, !P5 ;  /* 0x000000ff0c097207 */ /* 0x008fe20006800000 */
[----:B------:R-:W-:-:S03]  /*0560*/  @!P6 FMUL R6, R6, 16777216 ;  /* 0x4b8000000606e820 */ /* 0x000fc60000400000 */
[----:B------:R-:W-:Y:S01]  /*0570*/  SEL R9, R9, R10, !P5 ;  /* 0x0000000a09097207 */ /* 0x000fe20006800000 */
[----:B0-----:R-:W-:-:S04]  /*0580*/  FMUL R11, R13, R6 ;  /* 0x000000060d0b7220 */ /* 0x001fc80000400000 */
[----:B----4-:R-:W-:-:S04]  /*0590*/  FADD R8, -R8, R9 ;  /* 0x0000000908087221 */ /* 0x010fc80000000100 */
[----:B------:R-:W-:-:S04]  /*05a0*/  FMUL R8, R8, R11 ;  /* 0x0000000b08087220 */ /* 0x000fc80000400000 */
[----:B-----5:R-:W-:Y:S01]  /*05b0*/  FFMA R7, R7, R8, R22 ;  /* 0x0000000807077223 */ /* 0x020fe20000000016 */
[----:B-1----:R-:W-:-:S04]  /*05c0*/  IMAD.WIDE R2, R0, 0x4, R2 ;  /* 0x0000000400027825 */ /* 0x002fc800078e0202 */
[----:B------:R-:W-:-:S04]  /*05d0*/  FSETP.GEU.AND P0, PT, R7, RZ, PT ;  /* 0x000000ff0700720b */ /* 0x000fc80003f0e000 */
[----:B------:R-:W-:Y:S01]  /*05e0*/  FSEL R7, R7, RZ, P0 ;  /* 0x000000ff07077208 */ /* 0x000fe20000000000 */
[----:B------:R-:W-:Y:S04]  /*05f0*/  STG.E desc[UR4][R4.64], R9 ;  /* 0x0000000904007986 */ /* 0x000fe8000c101904 */
[----:B------:R-:W-:Y:S01]  /*0600*/  STG.E desc[UR4][R2.64], R7 ;  /* 0x0000000702007986 */ /* 0x000fe2000c101904 */
[----:B------:R-:W-:Y:S05]  /*0610*/  EXIT ;  /* 0x000000000000794d */ /* 0x000fea0003800000 */
.L_x_0:
[----:B------:R-:W-:-:S00]  /*0620*/  BRA `(.L_x_0) ;  /* 0xfffffffc00fc7947 */ /* 0x000fc0000383ffff */
[----:B------:R-:W-:-:S00]  /*0630*/  NOP ;  /* 0x0000000000007918 */ /* 0x000fc00000000000 */
        /* <DEDUP_REMOVED lines=12> */
.L_x_1:


//--------------------- .nv.global.init           --------------------------
	.section	.nv.global.init,"aw",@progbits
.nv.global.init:
	.type		_$_str,@object
	.size		_$_str,(_$_str_$_2 - _$_str)
_$_str:
        /*0000*/ 	.byte	0x5f, 0x5f, 0x43, 0x55, 0x44, 0x41, 0x5f, 0x46, 0x54, 0x5a, 0x00
	.type		_$_str_$_2,@object
	.size		_$_str_$_2,(.L_1 - _$_str_$_2)
_$_str_$_2:
        /*000b*/ 	.byte	0x5f, 0x5f, 0x43, 0x55, 0x44, 0x41, 0x5f, 0x50, 0x52, 0x45, 0x43, 0x5f, 0x53, 0x51, 0x52, 0x54
        /*001b*/ 	.byte	0x00
.L_1:


//--------------------- .nv.constant0.triton_poi_fused__native_batch_norm_legit_no_training_cat_relu_34 --------------------------
	.section	.nv.constant0.triton_poi_fused__native_batch_norm_legit_no_training_cat_relu_34,"a",@progbits
	.sectionflags	@""
	.align	4
.nv.constant0.triton_poi_fused__native_batch_norm_legit_no_training_cat_relu_34:
	.zero		620
